//
// Generated by NVIDIA NVVM Compiler
//
// Compiler Build ID: CL-36424714
// Cuda compilation tools, release 13.0, V13.0.88
// Based on NVVM 20.0.0
//

.version 9.0
.target sm_100
.address_size 64

	// .globl	_Z10max_kernelPKfPfi
.extern .shared .align 16 .b8 sf[];
.extern .shared .align 16 .b8 sd[];

.visible .entry _Z10max_kernelPKfPfi(
	.param .u64 .ptr .align 1 _Z10max_kernelPKfPfi_param_0,
	.param .u64 .ptr .align 1 _Z10max_kernelPKfPfi_param_1,
	.param .u32 _Z10max_kernelPKfPfi_param_2
)
{
	.reg .pred 	%p<8>;
	.reg .b32 	%r<19>;
	.reg .b32 	%f<10>;
	.reg .b64 	%rd<7>;

	ld.param.u64 	%rd2, [_Z10max_kernelPKfPfi_param_0];
	ld.param.u64 	%rd3, [_Z10max_kernelPKfPfi_param_1];
	ld.param.u32 	%r10, [_Z10max_kernelPKfPfi_param_2];
	cvta.to.global.u64 	%rd1, %rd3;
	mov.u32 	%r11, %ctaid.x;
	mov.u32 	%r17, %ntid.x;
	mov.u32 	%r2, %tid.x;
	mad.lo.s32 	%r3, %r11, %r17, %r2;
	setp.ge.s32 	%p1, %r3, %r10;
	mov.f32 	%f9, 0f00800000;
	@%p1 bra 	$L__BB0_2;
	cvta.to.global.u64 	%rd4, %rd2;
	mul.wide.s32 	%rd5, %r3, 4;
	add.s64 	%rd6, %rd4, %rd5;
	ld.global.f32 	%f9, [%rd6];
$L__BB0_2:
	shl.b32 	%r12, %r2, 2;
	mov.u32 	%r13, sf;
	add.s32 	%r4, %r13, %r12;
	st.shared.f32 	[%r4], %f9;
	st.global.f32 	[%rd1], %f9;
	bar.sync 	0;
	setp.lt.u32 	%p2, %r17, 2;
	@%p2 bra 	$L__BB0_7;
$L__BB0_3:
	mov.u32 	%r5, %r17;
	shr.u32 	%r17, %r5, 1;
	setp.ge.u32 	%p3, %r2, %r17;
	@%p3 bra 	$L__BB0_6;
	ld.shared.f32 	%f6, [%r4];
	shl.b32 	%r14, %r17, 2;
	add.s32 	%r15, %r4, %r14;
	ld.shared.f32 	%f3, [%r15];
	setp.geu.f32 	%p4, %f6, %f3;
	@%p4 bra 	$L__BB0_6;
	st.shared.f32 	[%r4], %f3;
$L__BB0_6:
	bar.sync 	0;
	setp.gt.u32 	%p5, %r5, 3;
	@%p5 bra 	$L__BB0_3;
$L__BB0_7:
	setp.ne.s32 	%p6, %r2, 0;
	@%p6 bra 	$L__BB0_10;
	ld.shared.f32 	%f4, [sf];
	ld.global.u32 	%r18, [%rd1];
$L__BB0_9:
	mov.b32 	%f7, %r18;
	max.f32 	%f8, %f4, %f7;
	mov.b32 	%r16, %f8;
	atom.relaxed.global.cas.b32 	%r9, [%rd1], %r18, %r16;
	setp.ne.s32 	%p7, %r18, %r9;
	mov.u32 	%r18, %r9;
	@%p7 bra 	$L__BB0_9;
$L__BB0_10:
	ret;

}
	// .globl	_Z10sum_kernelPKfPdPfi
.visible .entry _Z10sum_kernelPKfPdPfi(
	.param .u64 .ptr .align 1 _Z10sum_kernelPKfPdPfi_param_0,
	.param .u64 .ptr .align 1 _Z10sum_kernelPKfPdPfi_param_1,
	.param .u64 .ptr .align 1 _Z10sum_kernelPKfPdPfi_param_2,
	.param .u32 _Z10sum_kernelPKfPdPfi_param_3
)
{
	.reg .pred 	%p<6>;
	.reg .b32 	%r<16>;
	.reg .b32 	%f<16>;
	.reg .b64 	%rd<9>;
	.reg .b64 	%fd<10>;

	ld.param.u64 	%rd1, [_Z10sum_kernelPKfPdPfi_param_0];
	ld.param.u64 	%rd2, [_Z10sum_kernelPKfPdPfi_param_1];
	ld.param.u64 	%rd3, [_Z10sum_kernelPKfPdPfi_param_2];
	ld.param.u32 	%r7, [_Z10sum_kernelPKfPdPfi_param_3];
	mov.u32 	%r8, %ctaid.x;
	mov.u32 	%r15, %ntid.x;
	mov.u32 	%r2, %tid.x;
	mad.lo.s32 	%r3, %r8, %r15, %r2;
	setp.ge.s32 	%p1, %r3, %r7;
	mov.f64 	%fd9, 0d0000000000000000;
	@%p1 bra 	$L__BB1_2;
	cvta.to.global.u64 	%rd4, %rd1;
	cvta.to.global.u64 	%rd5, %rd3;
	mul.wide.s32 	%rd6, %r3, 4;
	add.s64 	%rd7, %rd4, %rd6;
	ld.global.f32 	%f1, [%rd7];
	ld.global.f32 	%f2, [%rd5];
	sub.f32 	%f3, %f1, %f2;
	fma.rn.f32 	%f4, %f3, 0f3BBB989D, 0f3F000000;
	cvt.sat.f32.f32 	%f5, %f4;
	mov.f32 	%f6, 0f4B400001;
	mov.f32 	%f7, 0f437C0000;
	fma.rm.f32 	%f8, %f5, %f7, %f6;
	add.f32 	%f9, %f8, 0fCB40007F;
	neg.f32 	%f10, %f9;
	fma.rn.f32 	%f11, %f3, 0f3FB8AA3B, %f10;
	fma.rn.f32 	%f12, %f3, 0f32A57060, %f11;
	mov.b32 	%r9, %f8;
	shl.b32 	%r10, %r9, 23;
	mov.b32 	%f13, %r10;
	ex2.approx.ftz.f32 	%f14, %f12;
	mul.f32 	%f15, %f14, %f13;
	cvt.f64.f32 	%fd9, %f15;
$L__BB1_2:
	shl.b32 	%r11, %r2, 3;
	mov.u32 	%r12, sd;
	add.s32 	%r4, %r12, %r11;
	st.shared.f64 	[%r4], %fd9;
	bar.sync 	0;
	setp.lt.u32 	%p2, %r15, 2;
	@%p2 bra 	$L__BB1_6;
$L__BB1_3:
	shr.u32 	%r6, %r15, 1;
	setp.ge.u32 	%p3, %r2, %r6;
	@%p3 bra 	$L__BB1_5;
	shl.b32 	%r13, %r6, 3;
	add.s32 	%r14, %r4, %r13;
	ld.shared.f64 	%fd4, [%r14];
	ld.shared.f64 	%fd5, [%r4];
	add.f64 	%fd6, %fd4, %fd5;
	st.shared.f64 	[%r4], %fd6;
$L__BB1_5:
	bar.sync 	0;
	setp.gt.u32 	%p4, %r15, 3;
	mov.u32 	%r15, %r6;
	@%p4 bra 	$L__BB1_3;
$L__BB1_6:
	setp.ne.s32 	%p5, %r2, 0;
	@%p5 bra 	$L__BB1_8;
	ld.shared.f64 	%fd7, [sd];
	cvta.to.global.u64 	%rd8, %rd2;
	atom.global.add.f64 	%fd8, [%rd8], %fd7;
$L__BB1_8:
	ret;

}
	// .globl	_Z14softmax_kernelPKfPfS1_Pdi
.visible .entry _Z14softmax_kernelPKfPfS1_Pdi(
	.param .u64 .ptr .align 1 _Z14softmax_kernelPKfPfS1_Pdi_param_0,
	.param .u64 .ptr .align 1 _Z14softmax_kernelPKfPfS1_Pdi_param_1,
	.param .u64 .ptr .align 1 _Z14softmax_kernelPKfPfS1_Pdi_param_2,
	.param .u64 .ptr .align 1 _Z14softmax_kernelPKfPfS1_Pdi_param_3,
	.param .u32 _Z14softmax_kernelPKfPfS1_Pdi_param_4
)
{
	.reg .pred 	%p<2>;
	.reg .b32 	%r<8>;
	.reg .b32 	%f<17>;
	.reg .b64 	%rd<12>;
	.reg .b64 	%fd<4>;

	ld.param.u64 	%rd1, [_Z14softmax_kernelPKfPfS1_Pdi_param_0];
	ld.param.u64 	%rd2, [_Z14softmax_kernelPKfPfS1_Pdi_param_1];
	ld.param.u64 	%rd3, [_Z14softmax_kernelPKfPfS1_Pdi_param_2];
	ld.param.u64 	%rd4, [_Z14softmax_kernelPKfPfS1_Pdi_param_3];
	ld.param.u32 	%r2, [_Z14softmax_kernelPKfPfS1_Pdi_param_4];
	mov.u32 	%r3, %ctaid.x;
	mov.u32 	%r4, %ntid.x;
	mov.u32 	%r5, %tid.x;
	mad.lo.s32 	%r1, %r3, %r4, %r5;
	setp.ge.s32 	%p1, %r1, %r2;
	@%p1 bra 	$L__BB2_2;
	cvta.to.global.u64 	%rd5, %rd1;
	cvta.to.global.u64 	%rd6, %rd3;
	cvta.to.global.u64 	%rd7, %rd4;
	cvta.to.global.u64 	%rd8, %rd2;
	mul.wide.s32 	%rd9, %r1, 4;
	add.s64 	%rd10, %rd5, %rd9;
	ld.global.f32 	%f1, [%rd10];
	ld.global.f32 	%f2, [%rd6];
	sub.f32 	%f3, %f1, %f2;
	fma.rn.f32 	%f4, %f3, 0f3BBB989D, 0f3F000000;
	cvt.sat.f32.f32 	%f5, %f4;
	mov.f32 	%f6, 0f4B400001;
	mov.f32 	%f7, 0f437C0000;
	fma.rm.f32 	%f8, %f5, %f7, %f6;
	add.f32 	%f9, %f8, 0fCB40007F;
	neg.f32 	%f10, %f9;
	fma.rn.f32 	%f11, %f3, 0f3FB8AA3B, %f10;
	fma.rn.f32 	%f12, %f3, 0f32A57060, %f11;
	mov.b32 	%r6, %f8;
	shl.b32 	%r7, %r6, 23;
	mov.b32 	%f13, %r7;
	ex2.approx.ftz.f32 	%f14, %f12;
	mul.f32 	%f15, %f14, %f13;
	cvt.f64.f32 	%fd1, %f15;
	ld.global.f64 	%fd2, [%rd7];
	div.rn.f64 	%fd3, %fd1, %fd2;
	cvt.rn.f32.f64 	%f16, %fd3;
	add.s64 	%rd11, %rd8, %rd9;
	st.global.f32 	[%rd11], %f16;
$L__BB2_2:
	ret;

}


// ===== COMPILED SASS (sm_100) =====

	.target	sm_100

	.elftype	@"ET_EXEC"


//--------------------- .note.nv.tkinfo           --------------------------
	.section	.note.nv.tkinfo,"",@"SHT_NOTE"
	.sectionflags	@"SHF_NOTE_NV_TKINFO"
	.tkinfo
        /*0018*/ 	.word	0x00000002
        /*0030*/ 	.string	""
        /*0030*/ 	.string	"ptxas"
        /*0030*/ 	.string	"Cuda compilation tools, release 13.0, V13.0.88"
        /*0030*/ 	.string	"Build cuda_13.0.r13.0/compiler.36424714_0"
        /*0030*/ 	.string	"-arch sm_100 -m 64 "



//--------------------- .note.nv.cuinfo           --------------------------
	.section	.note.nv.cuinfo,"",@"SHT_NOTE"
	.sectionflags	@"SHF_NOTE_NV_CUINFO"
        /*0018*/ 	.short	0x0002
        /*001a*/ 	.short	0x0064
        /*001c*/ 	.short	0x0082
	.zero		2


//--------------------- .nv.info                  --------------------------
	.section	.nv.info,"",@"SHT_CUDA_INFO"
	.align	4


	//----- nvinfo : EIATTR_REGCOUNT
	.align		4
        /*0000*/ 	.byte	0x04, 0x2f
        /*0002*/ 	.short	(.L_1 - .L_0)
	.align		4
.L_0:
        /*0004*/ 	.word	index@(_Z10max_kernelPKfPfi)
        /*0008*/ 	.word	0x0000000c


	//----- nvinfo : EIATTR_FRAME_SIZE
	.align		4
.L_1:
        /*000c*/ 	.byte	0x04, 0x11
        /*000e*/ 	.short	(.L_3 - .L_2)
	.align		4
.L_2:
        /*0010*/ 	.word	index@(_Z10max_kernelPKfPfi)
        /*0014*/ 	.word	0x00000000


	//----- nvinfo : EIATTR_REGCOUNT
	.align		4
.L_3:
        /*0018*/ 	.byte	0x04, 0x2f
        /*001a*/ 	.short	(.L_5 - .L_4)
	.align		4
.L_4:
        /*001c*/ 	.word	index@(_Z10sum_kernelPKfPdPfi)
        /*0020*/ 	.word	0x0000000e


	//----- nvinfo : EIATTR_FRAME_SIZE
	.align		4
.L_5:
        /*0024*/ 	.byte	0x04, 0x11
        /*0026*/ 	.short	(.L_7 - .L_6)
	.align		4
.L_6:
        /*0028*/ 	.word	index@(_Z10sum_kernelPKfPdPfi)
        /*002c*/ 	.word	0x00000000


	//----- nvinfo : EIATTR_REGCOUNT
	.align		4
.L_7:
        /*0030*/ 	.byte	0x04, 0x2f
        /*0032*/ 	.short	(.L_9 - .L_8)
	.align		4
.L_8:
        /*0034*/ 	.word	index@(_Z14softmax_kernelPKfPfS1_Pdi)
        /*0038*/ 	.word	0x00000019


	//----- nvinfo : EIATTR_FRAME_SIZE
	.align		4
.L_9:
        /*003c*/ 	.byte	0x04, 0x11
        /*003e*/ 	.short	(.L_11 - .L_10)
	.align		4
.L_10:
        /*0040*/ 	.word	index@($__internal_0_$__cuda_sm20_div_rn_f64_full)
        /*0044*/ 	.word	0x00000000


	//----- nvinfo : EIATTR_FRAME_SIZE
	.align		4
.L_11:
        /*0048*/ 	.byte	0x04, 0x11
        /*004a*/ 	.short	(.L_13 - .L_12)
	.align		4
.L_12:
        /*004c*/ 	.word	index@(_Z14softmax_kernelPKfPfS1_Pdi)
        /*0050*/ 	.word	0x00000000


	//----- nvinfo : EIATTR_MIN_STACK_SIZE
	.align		4
.L_13:
        /*0054*/ 	.byte	0x04, 0x12
        /*0056*/ 	.short	(.L_15 - .L_14)
	.align		4
.L_14:
        /*0058*/ 	.word	index@(_Z14softmax_kernelPKfPfS1_Pdi)
        /*005c*/ 	.word	0x00000000


	//----- nvinfo : EIATTR_MIN_STACK_SIZE
	.align		4
.L_15:
        /*0060*/ 	.byte	0x04, 0x12
        /*0062*/ 	.short	(.L_17 - .L_16)
	.align		4
.L_16:
        /*0064*/ 	.word	index@(_Z10sum_kernelPKfPdPfi)
        /*0068*/ 	.word	0x00000000


	//----- nvinfo : EIATTR_MIN_STACK_SIZE
	.align		4
.L_17:
        /*006c*/ 	.byte	0x04, 0x12
        /*006e*/ 	.short	(.L_19 - .L_18)
	.align		4
.L_18:
        /*0070*/ 	.word	index@(_Z10max_kernelPKfPfi)
        /*0074*/ 	.word	0x00000000
.L_19:


//--------------------- .nv.compat                --------------------------
	.section	.nv.compat,"",@"SHT_CUDA_COMPAT_INFO"
	.align	4
        /*0000*/ 	.byte	0x02, 0x09, 0x00, 0x00, 0x02, 0x02, 0x01, 0x00, 0x02, 0x05, 0x05, 0x00, 0x03, 0x07, 0x01, 0x01
        /*0010*/ 	.byte	0x02, 0x03, 0x00, 0x00, 0x02, 0x06, 0x01, 0x00, 0x04, 0x0b, 0x08, 0x00, 0x01, 0x00, 0x00, 0x00
        /*0020*/ 	.byte	0x00, 0x00, 0x00, 0x00


//--------------------- .nv.info._Z14softmax_kernelPKfPfS1_Pdi --------------------------
	.section	.nv.info._Z14softmax_kernelPKfPfS1_Pdi,"",@"SHT_CUDA_INFO"
	.sectionflags	@""
	.align	4


	//----- nvinfo : EIATTR_CUDA_API_VERSION
	.align		4
        /*0000*/ 	.byte	0x04, 0x37
        /*0002*/ 	.short	(.L_21 - .L_20)
.L_20:
        /*0004*/ 	.word	0x00000082


	//----- nvinfo : EIATTR_KPARAM_INFO
	.align		4
.L_21:
        /*0008*/ 	.byte	0x04, 0x17
        /*000a*/ 	.short	(.L_23 - .L_22)
.L_22:
        /*000c*/ 	.word	0x00000000
        /*0010*/ 	.short	0x0004
        /*0012*/ 	.short	0x0020
        /*0014*/ 	.byte	0x00, 0xf0, 0x11, 0x00


	//----- nvinfo : EIATTR_KPARAM_INFO
	.align		4
.L_23:
        /*0018*/ 	.byte	0x04, 0x17
        /*001a*/ 	.short	(.L_25 - .L_24)
.L_24:
        /*001c*/ 	.word	0x00000000
        /*0020*/ 	.short	0x0003
        /*0022*/ 	.short	0x0018
        /*0024*/ 	.byte	0x00, 0xf5, 0x21, 0x00


	//----- nvinfo : EIATTR_KPARAM_INFO
	.align		4
.L_25:
        /*0028*/ 	.byte	0x04, 0x17
        /*002a*/ 	.short	(.L_27 - .L_26)
.L_26:
        /*002c*/ 	.word	0x00000000
        /*0030*/ 	.short	0x0002
        /*0032*/ 	.short	0x0010
        /*0034*/ 	.byte	0x00, 0xf5, 0x21, 0x00


	//----- nvinfo : EIATTR_KPARAM_INFO
	.align		4
.L_27:
        /*0038*/ 	.byte	0x04, 0x17
        /*003a*/ 	.short	(.L_29 - .L_28)
.L_28:
        /*003c*/ 	.word	0x00000000
        /*0040*/ 	.short	0x0001
        /*0042*/ 	.short	0x0008
        /*0044*/ 	.byte	0x00, 0xf5, 0x21, 0x00


	//----- nvinfo : EIATTR_KPARAM_INFO
	.align		4
.L_29:
        /*0048*/ 	.byte	0x04, 0x17
        /*004a*/ 	.short	(.L_31 - .L_30)
.L_30:
        /*004c*/ 	.word	0x00000000
        /*0050*/ 	.short	0x0000
        /*0052*/ 	.short	0x0000
        /*0054*/ 	.byte	0x00, 0xf5, 0x21, 0x00


	//----- nvinfo : EIATTR_SPARSE_MMA_MASK
	.align		4
.L_31:
        /*0058*/ 	.byte	0x03, 0x50
        /*005a*/ 	.short	0x0000


	//----- nvinfo : EIATTR_MAXREG_COUNT
	.align		4
        /*005c*/ 	.byte	0x03, 0x1b
        /*005e*/ 	.short	0x00ff


	//----- nvinfo : EIATTR_MERCURY_ISA_VERSION
	.align		4
        /*0060*/ 	.byte	0x03, 0x5f
        /*0062*/ 	.short	0x0101


	//----- nvinfo : EIATTR_VRC_CTA_INIT_COUNT
	.align		4
        /*0064*/ 	.byte	0x02, 0x4a
	.zero		1
	.zero		1


	//----- nvinfo : EIATTR_EXIT_INSTR_OFFSETS
	.align		4
        /*0068*/ 	.byte	0x04, 0x1c
        /*006a*/ 	.short	(.L_33 - .L_32)


	//   ....[0]....
.L_32:
        /*006c*/ 	.word	0x00000070


	//   ....[1]....
        /*0070*/ 	.word	0x00000320


	//----- nvinfo : EIATTR_CRS_STACK_SIZE
	.align		4
.L_33:
        /*0074*/ 	.byte	0x04, 0x1e
        /*0076*/ 	.short	(.L_35 - .L_34)
.L_34:
        /*0078*/ 	.word	0x00000000


	//----- nvinfo : EIATTR_CBANK_PARAM_SIZE
	.align		4
.L_35:
        /*007c*/ 	.byte	0x03, 0x19
        /*007e*/ 	.short	0x0024


	//----- nvinfo : EIATTR_PARAM_CBANK
	.align		4
        /*0080*/ 	.byte	0x04, 0x0a
        /*0082*/ 	.short	(.L_37 - .L_36)
	.align		4
.L_36:
        /*0084*/ 	.word	index@(.nv.constant0._Z14softmax_kernelPKfPfS1_Pdi)
        /*0088*/ 	.short	0x0380
        /*008a*/ 	.short	0x0024


	//----- nvinfo : EIATTR_SW_WAR
	.align		4
.L_37:
        /*008c*/ 	.byte	0x04, 0x36
        /*008e*/ 	.short	(.L_39 - .L_38)
.L_38:
        /*0090*/ 	.word	0x00000008
.L_39:


//--------------------- .nv.info._Z10sum_kernelPKfPdPfi --------------------------
	.section	.nv.info._Z10sum_kernelPKfPdPfi,"",@"SHT_CUDA_INFO"
	.sectionflags	@""
	.align	4


	//----- nvinfo : EIATTR_CUDA_API_VERSION
	.align		4
        /*0000*/ 	.byte	0x04, 0x37
        /*0002*/ 	.short	(.L_41 - .L_40)
.L_40:
        /*0004*/ 	.word	0x00000082


	//----- nvinfo : EIATTR_KPARAM_INFO
	.align		4
.L_41:
        /*0008*/ 	.byte	0x04, 0x17
        /*000a*/ 	.short	(.L_43 - .L_42)
.L_42:
        /*000c*/ 	.word	0x00000000
        /*0010*/ 	.short	0x0003
        /*0012*/ 	.short	0x0018
        /*0014*/ 	.byte	0x00, 0xf0, 0x11, 0x00


	//----- nvinfo : EIATTR_KPARAM_INFO
	.align		4
.L_43:
        /*0018*/ 	.byte	0x04, 0x17
        /*001a*/ 	.short	(.L_45 - .L_44)
.L_44:
        /*001c*/ 	.word	0x00000000
        /*0020*/ 	.short	0x0002
        /*0022*/ 	.short	0x0010
        /*0024*/ 	.byte	0x00, 0xf5, 0x21, 0x00


	//----- nvinfo : EIATTR_KPARAM_INFO
	.align		4
.L_45:
        /*0028*/ 	.byte	0x04, 0x17
        /*002a*/ 	.short	(.L_47 - .L_46)
.L_46:
        /*002c*/ 	.word	0x00000000
        /*0030*/ 	.short	0x0001
        /*0032*/ 	.short	0x0008
        /*0034*/ 	.byte	0x00, 0xf5, 0x21, 0x00


	//----- nvinfo : EIATTR_KPARAM_INFO
	.align		4
.L_47:
        /*0038*/ 	.byte	0x04, 0x17
        /*003a*/ 	.short	(.L_49 - .L_48)
.L_48:
        /*003c*/ 	.word	0x00000000
        /*0040*/ 	.short	0x0000
        /*0042*/ 	.short	0x0000
        /*0044*/ 	.byte	0x00, 0xf5, 0x21, 0x00


	//----- nvinfo : EIATTR_SPARSE_MMA_MASK
	.align		4
.L_49:
        /*0048*/ 	.byte	0x03, 0x50
        /*004a*/ 	.short	0x0000


	//----- nvinfo : EIATTR_MAXREG_COUNT
	.align		4
        /*004c*/ 	.byte	0x03, 0x1b
        /*004e*/ 	.short	0x00ff


	//----- nvinfo : EIATTR_NUM_BARRIERS
	.align		4
        /*0050*/ 	.byte	0x02, 0x4c
        /*0052*/ 	.byte	0x01
	.zero		1


	//----- nvinfo : EIATTR_MERCURY_ISA_VERSION
	.align		4
        /*0054*/ 	.byte	0x03, 0x5f
        /*0056*/ 	.short	0x0101


	//----- nvinfo : EIATTR_VRC_CTA_INIT_COUNT
	.align		4
        /*0058*/ 	.byte	0x02, 0x4a
	.zero		1
	.zero		1


	//----- nvinfo : EIATTR_EXIT_INSTR_OFFSETS
	.align		4
        /*005c*/ 	.byte	0x04, 0x1c
        /*005e*/ 	.short	(.L_51 - .L_50)


	//   ....[0]....
.L_50:
        /*0060*/ 	.word	0x000002e0


	//   ....[1]....
        /*0064*/ 	.word	0x00000350


	//----- nvinfo : EIATTR_CBANK_PARAM_SIZE
	.align		4
.L_51:
        /*0068*/ 	.byte	0x03, 0x19
        /*006a*/ 	.short	0x001c


	//----- nvinfo : EIATTR_PARAM_CBANK
	.align		4
        /*006c*/ 	.byte	0x04, 0x0a
        /*006e*/ 	.short	(.L_53 - .L_52)
	.align		4
.L_52:
        /*0070*/ 	.word	index@(.nv.constant0._Z10sum_kernelPKfPdPfi)
        /*0074*/ 	.short	0x0380
        /*0076*/ 	.short	0x001c


	//----- nvinfo : EIATTR_SW_WAR
	.align		4
.L_53:
        /*0078*/ 	.byte	0x04, 0x36
        /*007a*/ 	.short	(.L_55 - .L_54)
.L_54:
        /*007c*/ 	.word	0x00000008
.L_55:


//--------------------- .nv.info._Z10max_kernelPKfPfi --------------------------
	.section	.nv.info._Z10max_kernelPKfPfi,"",@"SHT_CUDA_INFO"
	.sectionflags	@""
	.align	4


	//----- nvinfo : EIATTR_CUDA_API_VERSION
	.align		4
        /*0000*/ 	.byte	0x04, 0x37
        /*0002*/ 	.short	(.L_57 - .L_56)
.L_56:
        /*0004*/ 	.word	0x00000082


	//----- nvinfo : EIATTR_KPARAM_INFO
	.align		4
.L_57:
        /*0008*/ 	.byte	0x04, 0x17
        /*000a*/ 	.short	(.L_59 - .L_58)
.L_58:
        /*000c*/ 	.word	0x00000000
        /*0010*/ 	.short	0x0002
        /*0012*/ 	.short	0x0010
        /*0014*/ 	.byte	0x00, 0xf0, 0x11, 0x00


	//----- nvinfo : EIATTR_KPARAM_INFO
	.align		4
.L_59:
        /*0018*/ 	.byte	0x04, 0x17
        /*001a*/ 	.short	(.L_61 - .L_60)
.L_60:
        /*001c*/ 	.word	0x00000000
        /*0020*/ 	.short	0x0001
        /*0022*/ 	.short	0x0008
        /*0024*/ 	.byte	0x00, 0xf5, 0x21, 0x00


	//----- nvinfo : EIATTR_KPARAM_INFO
	.align		4
.L_61:
        /*0028*/ 	.byte	0x04, 0x17
        /*002a*/ 	.short	(.L_63 - .L_62)
.L_62:
        /*002c*/ 	.word	0x00000000
        /*0030*/ 	.short	0x0000
        /*0032*/ 	.short	0x0000
        /*0034*/ 	.byte	0x00, 0xf5, 0x21, 0x00


	//----- nvinfo : EIATTR_SPARSE_MMA_MASK
	.align		4
.L_63:
        /*0038*/ 	.byte	0x03, 0x50
        /*003a*/ 	.short	0x0000


	//----- nvinfo : EIATTR_MAXREG_COUNT
	.align		4
        /*003c*/ 	.byte	0x03, 0x1b
        /*003e*/ 	.short	0x00ff


	//----- nvinfo : EIATTR_NUM_BARRIERS
	.align		4
        /*0040*/ 	.byte	0x02, 0x4c
        /*0042*/ 	.byte	0x01
	.zero		1


	//----- nvinfo : EIATTR_MERCURY_ISA_VERSION
	.align		4
        /*0044*/ 	.byte	0x03, 0x5f
        /*0046*/ 	.short	0x0101


	//----- nvinfo : EIATTR_VRC_CTA_INIT_COUNT
	.align		4
        /*0048*/ 	.byte	0x02, 0x4a
	.zero		1
	.zero		1


	//----- nvinfo : EIATTR_EXIT_INSTR_OFFSETS
	.align		4
        /*004c*/ 	.byte	0x04, 0x1c
        /*004e*/ 	.short	(.L_65 - .L_64)


	//   ....[0]....
.L_64:
        /*0050*/ 	.word	0x00000250


	//   ....[1]....
        /*0054*/ 	.word	0x00000320


	//----- nvinfo : EIATTR_CRS_STACK_SIZE
	.align		4
.L_65:
        /*0058*/ 	.byte	0x04, 0x1e
        /*005a*/ 	.short	(.L_67 - .L_66)
.L_66:
        /*005c*/ 	.word	0x00000000


	//----- nvinfo : EIATTR_CBANK_PARAM_SIZE
	.align		4
.L_67:
        /*0060*/ 	.byte	0x03, 0x19
        /*0062*/ 	.short	0x0014


	//----- nvinfo : EIATTR_PARAM_CBANK
	.align		4
        /*0064*/ 	.byte	0x04, 0x0a
        /*0066*/ 	.short	(.L_69 - .L_68)
	.align		4
.L_68:
        /*0068*/ 	.word	index@(.nv.constant0._Z10max_kernelPKfPfi)
        /*006c*/ 	.short	0x0380
        /*006e*/ 	.short	0x0014


	//----- nvinfo : EIATTR_SW_WAR
	.align		4
.L_69:
        /*0070*/ 	.byte	0x04, 0x36
        /*0072*/ 	.short	(.L_71 - .L_70)
.L_70:
        /*0074*/ 	.word	0x00000008
.L_71:


//--------------------- .nv.callgraph             --------------------------
	.section	.nv.callgraph,"",@"SHT_CUDA_CALLGRAPH"
	.align	4
	.sectionentsize	8
	.align		4
        /*0000*/ 	.word	0x00000000
	.align		4
        /*0004*/ 	.word	0xffffffff
	.align		4
        /*0008*/ 	.word	0x00000000
	.align		4
        /*000c*/ 	.word	0xfffffffe
	.align		4
        /*0010*/ 	.word	0x00000000
	.align		4
        /*0014*/ 	.word	0xfffffffd
	.align		4
        /*0018*/ 	.word	0x00000000
	.align		4
        /*001c*/ 	.word	0xfffffffc


//--------------------- .text._Z14softmax_kernelPKfPfS1_Pdi --------------------------
	.section	.text._Z14softmax_kernelPKfPfS1_Pdi,"ax",@progbits
	.align	128
        .global         _Z14softmax_kernelPKfPfS1_Pdi
        .type           _Z14softmax_kernelPKfPfS1_Pdi,@function
        .size           _Z14softmax_kernelPKfPfS1_Pdi,(.L_x_17 - _Z14softmax_kernelPKfPfS1_Pdi)
        .other          _Z14softmax_kernelPKfPfS1_Pdi,@"STO_CUDA_ENTRY STV_DEFAULT"
_Z14softmax_kernelPKfPfS1_Pdi:
.text._Z14softmax_kernelPKfPfS1_Pdi:
[----:B------:R-:W-:Y:S01]  /*0000*/  LDC R1, c[0x0][0x37c] ;  /* 0x0000df00ff017b82 */ /* 0x000fe20000000800 */
[----:B------:R-:W0:Y:S07]  /*0010*/  S2R R3, SR_TID.X ;  /* 0x0000000000037919 */ /* 0x000e2e0000002100 */
[----:B------:R-:W0:Y:S01]  /*0020*/  S2UR UR4, SR_CTAID.X ;  /* 0x00000000000479c3 */ /* 0x000e220000002500 */
[----:B------:R-:W1:Y:S07]  /*0030*/  LDCU UR5, c[0x0][0x3a0] ;  /* 0x00007400ff0577ac */ /* 0x000e6e0008000800 */
[----:B------:R-:W0:Y:S02]  /*0040*/  LDC R0, c[0x0][0x360] ;  /* 0x0000d800ff007b82 */ /* 0x000e240000000800 */
[----:B0-----:R-:W-:-:S05]  /*0050*/  IMAD R0, R0, UR4, R3 ;  /* 0x0000000400007c24 */ /* 0x001fca000f8e0203 */
[----:B-1----:R-:W-:-:S13]  /*0060*/  ISETP.GE.AND P0, PT, R0, UR5, PT ;  /* 0x0000000500007c0c */ /* 0x002fda000bf06270 */
[----:B------:R-:W-:Y:S05]  /*0070*/  @P0 EXIT ;  /* 0x000000000000094d */ /* 0x000fea0003800000 */
[----:B------:R-:W0:Y:S01]  /*0080*/  LDC.64 R2, c[0x0][0x380] ;  /* 0x0000e000ff027b82 */ /* 0x000e220000000a00 */
[----:B------:R-:W1:Y:S07]  /*0090*/  LDCU.64 UR4, c[0x0][0x358] ;  /* 0x00006b00ff0477ac */ /* 0x000e6e0008000a00 */
[----:B------:R-:W2:Y:S08]  /*00a0*/  LDC.64 R6, c[0x0][0x390] ;  /* 0x0000e400ff067b82 */ /* 0x000eb00000000a00 */
[----:B------:R-:W3:Y:S01]  /*00b0*/  LDC.64 R4, c[0x0][0x398] ;  /* 0x0000e600ff047b82 */ /* 0x000ee20000000a00 */
[----:B0-----:R-:W-:-:S06]  /*00c0*/  IMAD.WIDE R2, R0, 0x4, R2 ;  /* 0x0000000400027825 */ /* 0x001fcc00078e0202 */
[----:B-1----:R-:W4:Y:S04]  /*00d0*/  LDG.E R2, desc[UR4][R2.64] ;  /* 0x0000000402027981 */ /* 0x002f28000c1e1900 */
[----:B--2---:R-:W4:Y:S04]  /*00e0*/  LDG.E R7, desc[UR4][R6.64] ;  /* 0x0000000406077981 */ /* 0x004f28000c1e1900 */
[----:B---3--:R-:W2:Y:S01]  /*00f0*/  LDG.E.64 R4, desc[UR4][R4.64] ;  /* 0x0000000404047981 */ /* 0x008ea2000c1e1b00 */
[----:B------:R-:W-:Y:S02]  /*0100*/  IMAD.MOV.U32 R11, RZ, RZ, 0x3bbb989d ;  /* 0x3bbb989dff0b7424 */ /* 0x000fe400078e00ff */
[----:B------:R-:W-:Y:S01]  /*0110*/  IMAD.MOV.U32 R13, RZ, RZ, 0x437c0000 ;  /* 0x437c0000ff0d7424 */ /* 0x000fe200078e00ff */
[----:B------:R-:W-:Y:S01]  /*0120*/  BSSY.RECONVERGENT B0, `(.L_x_0) ;  /* 0x000001b000007945 */ /* 0x000fe20003800200 */
[----:B----4-:R-:W-:-:S04]  /*0130*/  FADD R10, R2, -R7 ;  /* 0x80000007020a7221 */ /* 0x010fc80000000000 */
[----:B------:R-:W-:Y:S01]  /*0140*/  FFMA.SAT R8, R10, R11, 0.5 ;  /* 0x3f0000000a087423 */ /* 0x000fe2000000200b */
[----:B--2---:R-:W0:Y:S03]  /*0150*/  MUFU.RCP64H R9, R5 ;  /* 0x0000000500097308 */ /* 0x004e260000001800 */
[----:B------:R-:W-:-:S04]  /*0160*/  FFMA.RM R11, R8, R13, 12582913 ;  /* 0x4b400001080b7423 */ /* 0x000fc8000000400d */
[----:B------:R-:W-:Y:S01]  /*0170*/  FADD R13, R11, -12583039 ;  /* 0xcb40007f0b0d7421 */ /* 0x000fe20000000000 */
[----:B------:R-:W-:-:S03]  /*0180*/  IMAD.MOV.U32 R8, RZ, RZ, 0x1 ;  /* 0x00000001ff087424 */ /* 0x000fc600078e00ff */
[----:B------:R-:W-:-:S04]  /*0190*/  FFMA R13, R10, 1.4426950216293334961, -R13 ;  /* 0x3fb8aa3b0a0d7823 */ /* 0x000fc8000000080d */
[----:B------:R-:W-:Y:S01]  /*01a0*/  FFMA R13, R10, 1.925963033500011079e-08, R13 ;  /* 0x32a570600a0d7823 */ /* 0x000fe2000000000d */
[----:B0-----:R-:W-:-:S03]  /*01b0*/  DFMA R2, -R4, R8, 1 ;  /* 0x3ff000000402742b */ /* 0x001fc60000000108 */
[----:B------:R-:W0:Y:S05]  /*01c0*/  MUFU.EX2 R6, R13 ;  /* 0x0000000d00067308 */ /* 0x000e2a0000000800 */
[----:B------:R-:W-:Y:S01]  /*01d0*/  DFMA R2, R2, R2, R2 ;  /* 0x000000020202722b */ /* 0x000fe20000000002 */
[----:B------:R-:W-:-:S07]  /*01e0*/  IMAD.SHL.U32 R11, R11, 0x800000, RZ ;  /* 0x008000000b0b7824 */ /* 0x000fce00078e00ff */
[----:B------:R-:W-:Y:S01]  /*01f0*/  DFMA R2, R8, R2, R8 ;  /* 0x000000020802722b */ /* 0x000fe20000000008 */
[----:B0-----:R-:W-:-:S07]  /*0200*/  FMUL R6, R11, R6 ;  /* 0x000000060b067220 */ /* 0x001fce0000400000 */
[----:B------:R-:W-:Y:S01]  /*0210*/  DFMA R8, -R4, R2, 1 ;  /* 0x3ff000000408742b */ /* 0x000fe20000000102 */
[----:B------:R-:W0:Y:S07]  /*0220*/  F2F.F64.F32 R6, R6 ;  /* 0x0000000600067310 */ /* 0x000e2e0000201800 */
[----:B------:R-:W-:-:S08]  /*0230*/  DFMA R2, R2, R8, R2 ;  /* 0x000000080202722b */ /* 0x000fd00000000002 */
[----:B0-----:R-:W-:-:S08]  /*0240*/  DMUL R8, R6, R2 ;  /* 0x0000000206087228 */ /* 0x001fd00000000000 */
[----:B------:R-:W-:-:S08]  /*0250*/  DFMA R10, -R4, R8, R6 ;  /* 0x00000008040a722b */ /* 0x000fd00000000106 */
[----:B------:R-:W-:Y:S01]  /*0260*/  DFMA R2, R2, R10, R8 ;  /* 0x0000000a0202722b */ /* 0x000fe20000000008 */
[----:B------:R-:W-:-:S09]  /*0270*/  FSETP.GEU.AND P1, PT, |R7|, 6.5827683646048100446e-37, PT ;  /* 0x036000000700780b */ /* 0x000fd20003f2e200 */
[----:B------:R-:W-:-:S05]  /*0280*/  FFMA R8, RZ, R5, R3 ;  /* 0x00000005ff087223 */ /* 0x000fca0000000003 */
[----:B------:R-:W-:-:S13]  /*0290*/  FSETP.GT.AND P0, PT, |R8|, 1.469367938527859385e-39, PT ;  /* 0x001000000800780b */ /* 0x000fda0003f04200 */
[----:B------:R-:W-:Y:S05]  /*02a0*/  @P0 BRA P1, `(.L_x_1) ;  /* 0x0000000000080947 */ /* 0x000fea0000800000 */
[----:B------:R-:W-:-:S07]  /*02b0*/  MOV R10, 0x2d0 ;  /* 0x000002d0000a7802 */ /* 0x000fce0000000f00 */
[----:B------:R-:W-:Y:S05]  /*02c0*/  CALL.REL.NOINC `($__internal_0_$__cuda_sm20_div_rn_f64_full) ;  /* 0x0000000000187944 */ /* 0x000fea0003c00000 */
.L_x_1:
[----:B------:R-:W-:Y:S05]  /*02d0*/  BSYNC.RECONVERGENT B0 ;  /* 0x0000000000007941 */ /* 0x000fea0003800200 */
.L_x_0:
[----:B------:R-:W0:Y:S01]  /*02e0*/  LDC.64 R4, c[0x0][0x388] ;  /* 0x0000e200ff047b82 */ /* 0x000e220000000a00 */
[----:B------:R-:W1:Y:S01]  /*02f0*/  F2F.F32.F64 R3, R2 ;  /* 0x0000000200037310 */ /* 0x000e620000301000 */
[----:B0-----:R-:W-:-:S05]  /*0300*/  IMAD.WIDE R4, R0, 0x4, R4 ;  /* 0x0000000400047825 */ /* 0x001fca00078e0204 */
[----:B-1----:R-:W-:Y:S01]  /*0310*/  STG.E desc[UR4][R4.64], R3 ;  /* 0x0000000304007986 */ /* 0x002fe2000c101904 */
[----:B------:R-:W-:Y:S05]  /*0320*/  EXIT ;  /* 0x000000000000794d */ /* 0x000fea0003800000 */
        .weak           $__internal_0_$__cuda_sm20_div_rn_f64_full
        .type           $__internal_0_$__cuda_sm20_div_rn_f64_full,@function
        .size           $__internal_0_$__cuda_sm20_div_rn_f64_full,(.L_x_17 - $__internal_0_$__cuda_sm20_div_rn_f64_full)
$__internal_0_$__cuda_sm20_div_rn_f64_full:
[C---:B------:R-:W-:Y:S01]  /*0330*/  FSETP.GEU.AND P0, PT, |R5|.reuse, 1.469367938527859385e-39, PT ;  /* 0x001000000500780b */ /* 0x040fe20003f0e200 */
[----:B------:R-:W-:Y:S01]  /*0340*/  IMAD.MOV.U32 R16, RZ, RZ, 0x1 ;  /* 0x00000001ff107424 */ /* 0x000fe200078e00ff */
[----:B------:R-:W-:Y:S01]  /*0350*/  LOP3.LUT R2, R5, 0x800fffff, RZ, 0xc0, !PT ;  /* 0x800fffff05027812 */ /* 0x000fe200078ec0ff */
[----:B------:R-:W-:Y:S01]  /*0360*/  BSSY.RECONVERGENT B1, `(.L_x_2) ;  /* 0x0000055000017945 */ /* 0x000fe20003800200 */
[C---:B------:R-:W-:Y:S02]  /*0370*/  FSETP.GEU.AND P2, PT, |R7|.reuse, 1.469367938527859385e-39, PT ;  /* 0x001000000700780b */ /* 0x040fe40003f4e200 */
[----:B------:R-:W-:Y:S01]  /*0380*/  LOP3.LUT R3, R2, 0x3ff00000, RZ, 0xfc, !PT ;  /* 0x3ff0000002037812 */ /* 0x000fe200078efcff */
[----:B------:R-:W-:Y:S01]  /*0390*/  IMAD.MOV.U32 R2, RZ, RZ, R4 ;  /* 0x000000ffff027224 */ /* 0x000fe200078e0004 */
[----:B------:R-:W-:Y:S02]  /*03a0*/  LOP3.LUT R11, R7, 0x7ff00000, RZ, 0xc0, !PT ;  /* 0x7ff00000070b7812 */ /* 0x000fe400078ec0ff */
[----:B------:R-:W-:-:S03]  /*03b0*/  LOP3.LUT R14, R5, 0x7ff00000, RZ, 0xc0, !PT ;  /* 0x7ff00000050e7812 */ /* 0x000fc600078ec0ff */
[----:B------:R-:W-:Y:S01]  /*03c0*/  @!P0 DMUL R2, R4, 8.98846567431157953865e+307 ;  /* 0x7fe0000004028828 */ /* 0x000fe20000000000 */
[----:B------:R-:W-:-:S03]  /*03d0*/  ISETP.GE.U32.AND P1, PT, R11, R14, PT ;  /* 0x0000000e0b00720c */ /* 0x000fc60003f26070 */
[----:B------:R-:W-:Y:S01]  /*03e0*/  @!P2 LOP3.LUT R12, R5, 0x7ff00000, RZ, 0xc0, !PT ;  /* 0x7ff00000050ca812 */ /* 0x000fe200078ec0ff */
[----:B------:R-:W-:Y:S01]  /*03f0*/  @!P2 IMAD.MOV.U32 R18, RZ, RZ, RZ ;  /* 0x000000ffff12a224 */ /* 0x000fe200078e00ff */
[----:B------:R-:W0:Y:S02]  /*0400*/  MUFU.RCP64H R17, R3 ;  /* 0x0000000300117308 */ /* 0x000e240000001800 */
[----:B------:R-:W-:Y:S01]  /*0410*/  @!P2 ISETP.GE.U32.AND P3, PT, R11, R12, PT ;  /* 0x0000000c0b00a20c */ /* 0x000fe20003f66070 */
[----:B------:R-:W-:-:S05]  /*0420*/  IMAD.MOV.U32 R12, RZ, RZ, 0x1ca00000 ;  /* 0x1ca00000ff0c7424 */ /* 0x000fca00078e00ff */
[----:B------:R-:W-:-:S04]  /*0430*/  @!P2 SEL R13, R12, 0x63400000, !P3 ;  /* 0x634000000c0da807 */ /* 0x000fc80005800000 */
[----:B------:R-:W-:-:S04]  /*0440*/  @!P2 LOP3.LUT R13, R13, 0x80000000, R7, 0xf8, !PT ;  /* 0x800000000d0da812 */ /* 0x000fc800078ef807 */
[----:B------:R-:W-:Y:S01]  /*0450*/  @!P2 LOP3.LUT R19, R13, 0x100000, RZ, 0xfc, !PT ;  /* 0x001000000d13a812 */ /* 0x000fe200078efcff */
[----:B0-----:R-:W-:-:S08]  /*0460*/  DFMA R8, R16, -R2, 1 ;  /* 0x3ff000001008742b */ /* 0x001fd00000000802 */
[----:B------:R-:W-:-:S08]  /*0470*/  DFMA R8, R8, R8, R8 ;  /* 0x000000080808722b */ /* 0x000fd00000000008 */
[----:B------:R-:W-:Y:S01]  /*0480*/  DFMA R16, R16, R8, R16 ;  /* 0x000000081010722b */ /* 0x000fe20000000010 */
[----:B------:R-:W-:Y:S01]  /*0490*/  SEL R9, R12, 0x63400000, !P1 ;  /* 0x634000000c097807 */ /* 0x000fe20004800000 */
[----:B------:R-:W-:-:S03]  /*04a0*/  IMAD.MOV.U32 R8, RZ, RZ, R6 ;  /* 0x000000ffff087224 */ /* 0x000fc600078e0006 */
[----:B------:R-:W-:-:S03]  /*04b0*/  LOP3.LUT R9, R9, 0x800fffff, R7, 0xf8, !PT ;  /* 0x800fffff09097812 */ /* 0x000fc600078ef807 */
[----:B------:R-:W-:-:S03]  /*04c0*/  DFMA R20, R16, -R2, 1 ;  /* 0x3ff000001014742b */ /* 0x000fc60000000802 */
[----:B------:R-:W-:-:S05]  /*04d0*/  @!P2 DFMA R8, R8, 2, -R18 ;  /* 0x400000000808a82b */ /* 0x000fca0000000812 */
[----:B------:R-:W-:Y:S01]  /*04e0*/  DFMA R16, R16, R20, R16 ;  /* 0x000000141010722b */ /* 0x000fe20000000010 */
[----:B------:R-:W-:Y:S02]  /*04f0*/  IMAD.MOV.U32 R21, RZ, RZ, R11 ;  /* 0x000000ffff157224 */ /* 0x000fe400078e000b */
[----:B------:R-:W-:Y:S01]  /*0500*/  IMAD.MOV.U32 R20, RZ, RZ, R14 ;  /* 0x000000ffff147224 */ /* 0x000fe200078e000e */
[----:B------:R-:W-:Y:S02]  /*0510*/  @!P0 LOP3.LUT R20, R3, 0x7ff00000, RZ, 0xc0, !PT ;  /* 0x7ff0000003148812 */ /* 0x000fe400078ec0ff */
[----:B------:R-:W-:Y:S02]  /*0520*/  @!P2 LOP3.LUT R21, R9, 0x7ff00000, RZ, 0xc0, !PT ;  /* 0x7ff000000915a812 */ /* 0x000fe400078ec0ff */
[----:B------:R-:W-:Y:S01]  /*0530*/  DMUL R18, R16, R8 ;  /* 0x0000000810127228 */ /* 0x000fe20000000000 */
[----:B------:R-:W-:Y:S02]  /*0540*/  VIADD R22, R20, 0xffffffff ;  /* 0xffffffff14167836 */ /* 0x000fe40000000000 */
[----:B------:R-:W-:-:S05]  /*0550*/  VIADD R13, R21, 0xffffffff ;  /* 0xffffffff150d7836 */ /* 0x000fca0000000000 */
[----:B------:R-:W-:Y:S01]  /*0560*/  DFMA R14, R18, -R2, R8 ;  /* 0x80000002120e722b */ /* 0x000fe20000000008 */
[----:B------:R-:W-:-:S04]  /*0570*/  ISETP.GT.U32.AND P0, PT, R13, 0x7feffffe, PT ;  /* 0x7feffffe0d00780c */ /* 0x000fc80003f04070 */
[----:B------:R-:W-:-:S03]  /*0580*/  ISETP.GT.U32.OR P0, PT, R22, 0x7feffffe, P0 ;  /* 0x7feffffe1600780c */ /* 0x000fc60000704470 */
[----:B------:R-:W-:-:S10]  /*0590*/  DFMA R14, R16, R14, R18 ;  /* 0x0000000e100e722b */ /* 0x000fd40000000012 */
[----:B------:R-:W-:Y:S05]  /*05a0*/  @P0 BRA `(.L_x_3) ;  /* 0x00000000006c0947 */ /* 0x000fea0003800000 */
[----:B------:R-:W-:-:S04]  /*05b0*/  LOP3.LUT R16, R5, 0x7ff00000, RZ, 0xc0, !PT ;  /* 0x7ff0000005107812 */ /* 0x000fc800078ec0ff */
[CC--:B------:R-:W-:Y:S02]  /*05c0*/  VIADDMNMX R6, R11.reuse, -R16.reuse, 0xb9600000, !PT ;  /* 0xb96000000b067446 */ /* 0x0c0fe40007800910 */
[----:B------:R-:W-:Y:S02]  /*05d0*/  ISETP.GE.U32.AND P0, PT, R11, R16, PT ;  /* 0x000000100b00720c */ /* 0x000fe40003f06070 */
[----:B------:R-:W-:Y:S02]  /*05e0*/  VIMNMX R6, PT, PT, R6, 0x46a00000, PT ;  /* 0x46a0000006067848 */ /* 0x000fe40003fe0100 */
[----:B------:R-:W-:-:S05]  /*05f0*/  SEL R11, R12, 0x63400000, !P0 ;  /* 0x634000000c0b7807 */ /* 0x000fca0004000000 */
[----:B------:R-:W-:Y:S02]  /*0600*/  IMAD.IADD R11, R6, 0x1, -R11 ;  /* 0x00000001060b7824 */ /* 0x000fe400078e0a0b */
[----:B------:R-:W-:Y:S02]  /*0610*/  IMAD.MOV.U32 R6, RZ, RZ, RZ ;  /* 0x000000ffff067224 */ /* 0x000fe400078e00ff */
[----:B------:R-:W-:-:S06]  /*0620*/  VIADD R7, R11, 0x7fe00000 ;  /* 0x7fe000000b077836 */ /* 0x000fcc0000000000 */
[----:B------:R-:W-:-:S10]  /*0630*/  DMUL R12, R14, R6 ;  /* 0x000000060e0c7228 */ /* 0x000fd40000000000 */
[----:B------:R-:W-:-:S13]  /*0640*/  FSETP.GTU.AND P0, PT, |R13|, 1.469367938527859385e-39, PT ;  /* 0x001000000d00780b */ /* 0x000fda0003f0c200 */
[----:B------:R-:W-:Y:S05]  /*0650*/  @P0 BRA `(.L_x_4) ;  /* 0x0000000000940947 */ /* 0x000fea0003800000 */
[----:B------:R-:W-:Y:S01]  /*0660*/  DFMA R2, R14, -R2, R8 ;  /* 0x800000020e02722b */ /* 0x000fe20000000008 */
[----:B------:R-:W-:-:S09]  /*0670*/  IMAD.MOV.U32 R6, RZ, RZ, RZ ;  /* 0x000000ffff067224 */ /* 0x000fd200078e00ff */
[C---:B------:R-:W-:Y:S02]  /*0680*/  FSETP.NEU.AND P0, PT, R3.reuse, RZ, PT ;  /* 0x000000ff0300720b */ /* 0x040fe40003f0d000 */
[----:B------:R-:W-:-:S04]  /*0690*/  LOP3.LUT R5, R3, 0x80000000, R5, 0x48, !PT ;  /* 0x8000000003057812 */ /* 0x000fc800078e4805 */
[----:B------:R-:W-:-:S07]  /*06a0*/  LOP3.LUT R7, R5, R7, RZ, 0xfc, !PT ;  /* 0x0000000705077212 */ /* 0x000fce00078efcff */
[----:B------:R-:W-:Y:S05]  /*06b0*/  @!P0 BRA `(.L_x_4) ;  /* 0x00000000007c8947 */ /* 0x000fea0003800000 */
[----:B------:R-:W-:Y:S01]  /*06c0*/  IMAD.MOV R3, RZ, RZ, -R11 ;  /* 0x000000ffff037224 */ /* 0x000fe200078e0a0b */
[----:B------:R-:W-:Y:S01]  /*06d0*/  DMUL.RP R6, R14, R6 ;  /* 0x000000060e067228 */ /* 0x000fe20000008000 */
[----:B------:R-:W-:Y:S01]  /*06e0*/  IMAD.MOV.U32 R2, RZ, RZ, RZ ;  /* 0x000000ffff027224 */ /* 0x000fe200078e00ff */
[----:B------:R-:W-:-:S05]  /*06f0*/  IADD3 R11, PT, PT, -R11, -0x43300000, RZ ;  /* 0xbcd000000b0b7810 */ /* 0x000fca0007ffe1ff */
[----:B------:R-:W-:-:S03]  /*0700*/  DFMA R2, R12, -R2, R14 ;  /* 0x800000020c02722b */ /* 0x000fc6000000000e */
[----:B------:R-:W-:-:S07]  /*0710*/  LOP3.LUT R5, R7, R5, RZ, 0x3c, !PT ;  /* 0x0000000507057212 */ /* 0x000fce00078e3cff */
[----:B------:R-:W-:-:S04]  /*0720*/  FSETP.NEU.AND P0, PT, |R3|, R11, PT ;  /* 0x0000000b0300720b */ /* 0x000fc80003f0d200 */
[----:B------:R-:W-:Y:S02]  /*0730*/  FSEL R12, R6, R12, !P0 ;  /* 0x0000000c060c7208 */ /* 0x000fe40004000000 */
[----:B------:R-:W-:Y:S01]  /*0740*/  FSEL R13, R5, R13, !P0 ;  /* 0x0000000d050d7208 */ /* 0x000fe20004000000 */
[----:B------:R-:W-:Y:S06]  /*0750*/  BRA `(.L_x_4) ;  /* 0x0000000000547947 */ /* 0x000fec0003800000 */
.L_x_3:
[----:B------:R-:W-:-:S14]  /*0760*/  DSETP.NAN.AND P0, PT, R6, R6, PT ;  /* 0x000000060600722a */ /* 0x000fdc0003f08000 */
[----:B------:R-:W-:Y:S05]  /*0770*/  @P0 BRA `(.L_x_5) ;  /* 0x0000000000440947 */ /* 0x000fea0003800000 */
[----:B------:R-:W-:-:S14]  /*0780*/  DSETP.NAN.AND P0, PT, R4, R4, PT ;  /* 0x000000040400722a */ /* 0x000fdc0003f08000 */
[----:B------:R-:W-:Y:S05]  /*0790*/  @P0 BRA `(.L_x_6) ;  /* 0x0000000000300947 */ /* 0x000fea0003800000 */
[----:B------:R-:W-:Y:S01]  /*07a0*/  ISETP.NE.AND P0, PT, R21, R20, PT ;  /* 0x000000141500720c */ /* 0x000fe20003f05270 */
[----:B------:R-:W-:Y:S02]  /*07b0*/  IMAD.MOV.U32 R12, RZ, RZ, 0x0 ;  /* 0x00000000ff0c7424 */ /* 0x000fe400078e00ff */
[----:B------:R-:W-:-:S10]  /*07c0*/  IMAD.MOV.U32 R13, RZ, RZ, -0x80000 ;  /* 0xfff80000ff0d7424 */ /* 0x000fd400078e00ff */
[----:B------:R-:W-:Y:S05]  /*07d0*/  @!P0 BRA `(.L_x_4) ;  /* 0x0000000000348947 */ /* 0x000fea0003800000 */
[----:B------:R-:W-:Y:S02]  /*07e0*/  ISETP.NE.AND P0, PT, R21, 0x7ff00000, PT ;  /* 0x7ff000001500780c */ /* 0x000fe40003f05270 */
[----:B------:R-:W-:Y:S02]  /*07f0*/  LOP3.LUT R13, R7, 0x80000000, R5, 0x48, !PT ;  /* 0x80000000070d7812 */ /* 0x000fe400078e4805 */
[----:B------:R-:W-:-:S13]  /*0800*/  ISETP.EQ.OR P0, PT, R20, RZ, !P0 ;  /* 0x000000ff1400720c */ /* 0x000fda0004702670 */
[----:B------:R-:W-:Y:S01]  /*0810*/  @P0 LOP3.LUT R2, R13, 0x7ff00000, RZ, 0xfc, !PT ;  /* 0x7ff000000d020812 */ /* 0x000fe200078efcff */
[----:B------:R-:W-:Y:S02]  /*0820*/  @!P0 IMAD.MOV.U32 R12, RZ, RZ, RZ ;  /* 0x000000ffff0c8224 */ /* 0x000fe400078e00ff */
[----:B------:R-:W-:Y:S02]  /*0830*/  @P0 IMAD.MOV.U32 R12, RZ, RZ, RZ ;  /* 0x000000ffff0c0224 */ /* 0x000fe400078e00ff */
[----:B------:R-:W-:Y:S01]  /*0840*/  @P0 IMAD.MOV.U32 R13, RZ, RZ, R2 ;  /* 0x000000ffff0d0224 */ /* 0x000fe200078e0002 */
[----:B------:R-:W-:Y:S06]  /*0850*/  BRA `(.L_x_4) ;  /* 0x0000000000147947 */ /* 0x000fec0003800000 */
.L_x_6:
[----:B------:R-:W-:Y:S01]  /*0860*/  LOP3.LUT R13, R5, 0x80000, RZ, 0xfc, !PT ;  /* 0x00080000050d7812 */ /* 0x000fe200078efcff */
[----:B------:R-:W-:Y:S01]  /*0870*/  IMAD.MOV.U32 R12, RZ, RZ, R4 ;  /* 0x000000ffff0c7224 */ /* 0x000fe200078e0004 */
[----:B------:R-:W-:Y:S06]  /*0880*/  BRA `(.L_x_4) ;  /* 0x0000000000087947 */ /* 0x000fec0003800000 */
.L_x_5:
[----:B------:R-:W-:Y:S01]  /*0890*/  LOP3.LUT R13, R7, 0x80000, RZ, 0xfc, !PT ;  /* 0x00080000070d7812 */ /* 0x000fe200078efcff */
[----:B------:R-:W-:-:S07]  /*08a0*/  IMAD.MOV.U32 R12, RZ, RZ, R6 ;  /* 0x000000ffff0c7224 */ /* 0x000fce00078e0006 */
.L_x_4:
[----:B------:R-:W-:Y:S05]  /*08b0*/  BSYNC.RECONVERGENT B1 ;  /* 0x0000000000017941 */ /* 0x000fea0003800200 */
.L_x_2:
[----:B------:R-:W-:Y:S02]  /*08c0*/  IMAD.MOV.U32 R11, RZ, RZ, 0x0 ;  /* 0x00000000ff0b7424 */ /* 0x000fe400078e00ff */
[----:B------:R-:W-:Y:S02]  /*08d0*/  IMAD.MOV.U32 R2, RZ, RZ, R12 ;  /* 0x000000ffff027224 */ /* 0x000fe400078e000c */
[----:B------:R-:W-:Y:S01]  /*08e0*/  IMAD.MOV.U32 R3, RZ, RZ, R13 ;  /* 0x000000ffff037224 */ /* 0x000fe200078e000d */
[----:B------:R-:W-:Y:S06]  /*08f0*/  RET.REL.NODEC R10 `(_Z14softmax_kernelPKfPfS1_Pdi) ;  /* 0xfffffff40ac07950 */ /* 0x000fec0003c3ffff */
.L_x_7:
[----:B------:R-:W-:-:S00]  /*0900*/  BRA `(.L_x_7) ;  /* 0xfffffffc00fc7947 */ /* 0x000fc0000383ffff */
[----:B------:R-:W-:-:S00]  /*0910*/  NOP ;  /* 0x0000000000007918 */ /* 0x000fc00000000000 */
        /* <DEDUP_REMOVED lines=14> */
.L_x_17:


//--------------------- .text._Z10sum_kernelPKfPdPfi --------------------------
	.section	.text._Z10sum_kernelPKfPdPfi,"ax",@progbits
	.align	128
        .global         _Z10sum_kernelPKfPdPfi
        .type           _Z10sum_kernelPKfPdPfi,@function
        .size           _Z10sum_kernelPKfPdPfi,(.L_x_19 - _Z10sum_kernelPKfPdPfi)
        .other          _Z10sum_kernelPKfPdPfi,@"STO_CUDA_ENTRY STV_DEFAULT"
_Z10sum_kernelPKfPdPfi:
.text._Z10sum_kernelPKfPdPfi:
[----:B------:R-:W-:Y:S01]  /*0000*/  LDC R1, c[0x0][0x37c] ;  /* 0x0000df00ff017b82 */ /* 0x000fe20000000800 */
[----:B------:R-:W0:Y:S07]  /*0010*/  S2R R0, SR_TID.X ;  /* 0x0000000000007919 */ /* 0x000e2e0000002100 */
[----:B------:R-:W0:Y:S01]  /*0020*/  S2UR UR4, SR_CTAID.X ;  /* 0x00000000000479c3 */ /* 0x000e220000002500 */
[----:B------:R-:W1:Y:S01]  /*0030*/  LDCU UR5, c[0x0][0x398] ;  /* 0x00007300ff0577ac */ /* 0x000e620008000800 */
[----:B------:R-:W2:Y:S06]  /*0040*/  LDCU.64 UR6, c[0x0][0x358] ;  /* 0x00006b00ff0677ac */ /* 0x000eac0008000a00 */
[----:B------:R-:W0:Y:S02]  /*0050*/  LDC R3, c[0x0][0x360] ;  /* 0x0000d800ff037b82 */ /* 0x000e240000000800 */
[----:B0-----:R-:W-:-:S05]  /*0060*/  IMAD R9, R3, UR4, R0 ;  /* 0x0000000403097c24 */ /* 0x001fca000f8e0200 */
[----:B-1----:R-:W-:-:S13]  /*0070*/  ISETP.GE.AND P0, PT, R9, UR5, PT ;  /* 0x0000000509007c0c */ /* 0x002fda000bf06270 */
[----:B------:R-:W0:Y:S08]  /*0080*/  @!P0 LDC.64 R4, c[0x0][0x380] ;  /* 0x0000e000ff048b82 */ /* 0x000e300000000a00 */
[----:B------:R-:W1:Y:S01]  /*0090*/  @!P0 LDC.64 R6, c[0x0][0x390] ;  /* 0x0000e400ff068b82 */ /* 0x000e620000000a00 */
[----:B0-----:R-:W-:-:S06]  /*00a0*/  @!P0 IMAD.WIDE R4, R9, 0x4, R4 ;  /* 0x0000000409048825 */ /* 0x001fcc00078e0204 */
[----:B--2---:R-:W2:Y:S04]  /*00b0*/  @!P0 LDG.E R4, desc[UR6][R4.64] ;  /* 0x0000000604048981 */ /* 0x004ea8000c1e1900 */
[----:B-1----:R-:W2:Y:S01]  /*00c0*/  @!P0 LDG.E R7, desc[UR6][R6.64] ;  /* 0x0000000606078981 */ /* 0x002ea2000c1e1900 */
[----:B------:R-:W-:Y:S02]  /*00d0*/  @!P0 MOV R9, 0x3bbb989d ;  /* 0x3bbb989d00098802 */ /* 0x000fe40000000f00 */
[----:B------:R-:W-:Y:S01]  /*00e0*/  @!P0 MOV R11, 0x437c0000 ;  /* 0x437c0000000b8802 */ /* 0x000fe20000000f00 */
[----:B------:R-:W0:Y:S01]  /*00f0*/  S2UR UR5, SR_CgaCtaId ;  /* 0x00000000000579c3 */ /* 0x000e220000008800 */
[----:B------:R-:W-:Y:S01]  /*0100*/  UMOV UR4, 0x400 ;  /* 0x0000040000047882 */ /* 0x000fe20000000000 */
[----:B------:R-:W-:Y:S01]  /*0110*/  ISETP.GE.U32.AND P1, PT, R3, 0x2, PT ;  /* 0x000000020300780c */ /* 0x000fe20003f26070 */
[----:B0-----:R-:W-:Y:S01]  /*0120*/  ULEA UR4, UR5, UR4, 0x18 ;  /* 0x0000000405047291 */ /* 0x001fe2000f8ec0ff */
[----:B--2---:R-:W-:-:S04]  /*0130*/  @!P0 FADD R2, R4, -R7 ;  /* 0x8000000704028221 */ /* 0x004fc80000000000 */
[----:B------:R-:W-:-:S04]  /*0140*/  @!P0 FFMA.SAT R8, R2, R9, 0.5 ;  /* 0x3f00000002088423 */ /* 0x000fc80000002009 */
[----:B------:R-:W-:-:S04]  /*0150*/  @!P0 FFMA.RM R8, R8, R11, 12582913 ;  /* 0x4b40000108088423 */ /* 0x000fc8000000400b */
[----:B------:R-:W-:-:S04]  /*0160*/  @!P0 FADD R9, R8, -12583039 ;  /* 0xcb40007f08098421 */ /* 0x000fc80000000000 */
[----:B------:R-:W-:-:S04]  /*0170*/  @!P0 FFMA R9, R2, 1.4426950216293334961, -R9 ;  /* 0x3fb8aa3b02098823 */ /* 0x000fc80000000809 */
[----:B------:R-:W-:-:S06]  /*0180*/  @!P0 FFMA R9, R2, 1.925963033500011079e-08, R9 ;  /* 0x32a5706002098823 */ /* 0x000fcc0000000009 */
[----:B------:R-:W0:Y:S01]  /*0190*/  @!P0 MUFU.EX2 R9, R9 ;  /* 0x0000000900098308 */ /* 0x000e220000000800 */
[----:B------:R-:W-:Y:S01]  /*01a0*/  @!P0 IMAD.SHL.U32 R8, R8, 0x800000, RZ ;  /* 0x0080000008088824 */ /* 0x000fe200078e00ff */
[----:B------:R-:W-:Y:S02]  /*01b0*/  CS2R R4, SRZ ;  /* 0x0000000000047805 */ /* 0x000fe4000001ff00 */
[----:B------:R-:W-:Y:S01]  /*01c0*/  LEA R11, R0, UR4, 0x3 ;  /* 0x00000004000b7c11 */ /* 0x000fe2000f8e18ff */
[----:B0-----:R-:W-:-:S04]  /*01d0*/  @!P0 FMUL R8, R8, R9 ;  /* 0x0000000908088220 */ /* 0x001fc80000400000 */
[----:B------:R-:W0:Y:S01]  /*01e0*/  @!P0 F2F.F64.F32 R4, R8 ;  /* 0x0000000800048310 */ /* 0x000e220000201800 */
[----:B------:R-:W-:Y:S01]  /*01f0*/  ISETP.NE.AND P0, PT, R0, RZ, PT ;  /* 0x000000ff0000720c */ /* 0x000fe20003f05270 */
[----:B0-----:R0:W-:Y:S01]  /*0200*/  STS.64 [R11], R4 ;  /* 0x000000040b007388 */ /* 0x0011e20000000a00 */
[----:B------:R-:W-:Y:S06]  /*0210*/  BAR.SYNC.DEFER_BLOCKING 0x0 ;  /* 0x0000000000007b1d */ /* 0x000fec0000010000 */
[----:B------:R-:W-:Y:S05]  /*0220*/  @!P1 BRA `(.L_x_8) ;  /* 0x00000000002c9947 */ /* 0x000fea0003800000 */
.L_x_9:
[----:B------:R-:W-:-:S04]  /*0230*/  SHF.R.U32.HI R8, RZ, 0x1, R3 ;  /* 0x00000001ff087819 */ /* 0x000fc80000011603 */
[----:B------:R-:W-:-:S13]  /*0240*/  ISETP.GE.U32.AND P1, PT, R0, R8, PT ;  /* 0x000000080000720c */ /* 0x000fda0003f26070 */
[----:B------:R-:W-:Y:S01]  /*0250*/  @!P1 LEA R2, R8, R11, 0x3 ;  /* 0x0000000b08029211 */ /* 0x000fe200078e18ff */
[----:B------:R-:W-:Y:S04]  /*0260*/  @!P1 LDS.64 R6, [R11] ;  /* 0x000000000b069984 */ /* 0x000fe80000000a00 */
[----:B0-----:R-:W0:Y:S02]  /*0270*/  @!P1 LDS.64 R4, [R2] ;  /* 0x0000000002049984 */ /* 0x001e240000000a00 */
[----:B0-----:R-:W-:-:S07]  /*0280*/  @!P1 DADD R4, R4, R6 ;  /* 0x0000000004049229 */ /* 0x001fce0000000006 */
[----:B------:R1:W-:Y:S01]  /*0290*/  @!P1 STS.64 [R11], R4 ;  /* 0x000000040b009388 */ /* 0x0003e20000000a00 */
[----:B------:R-:W-:Y:S01]  /*02a0*/  BAR.SYNC.DEFER_BLOCKING 0x0 ;  /* 0x0000000000007b1d */ /* 0x000fe20000010000 */
[----:B------:R-:W-:Y:S01]  /*02b0*/  ISETP.GT.U32.AND P1, PT, R3, 0x3, PT ;  /* 0x000000030300780c */ /* 0x000fe20003f24070 */
[----:B------:R-:W-:-:S12]  /*02c0*/  IMAD.MOV.U32 R3, RZ, RZ, R8 ;  /* 0x000000ffff037224 */ /* 0x000fd800078e0008 */
[----:B-1----:R-:W-:Y:S05]  /*02d0*/  @P1 BRA `(.L_x_9) ;  /* 0xfffffffc00d41947 */ /* 0x002fea000383ffff */
.L_x_8:
[----:B------:R-:W-:Y:S05]  /*02e0*/  @P0 EXIT ;  /* 0x000000000000094d */ /* 0x000fea0003800000 */
[----:B------:R-:W1:Y:S01]  /*02f0*/  S2UR UR5, SR_CgaCtaId ;  /* 0x00000000000579c3 */ /* 0x000e620000008800 */
[----:B------:R-:W-:-:S07]  /*0300*/  UMOV UR4, 0x400 ;  /* 0x0000040000047882 */ /* 0x000fce0000000000 */
[----:B0-----:R-:W0:Y:S01]  /*0310*/  LDC.64 R4, c[0x0][0x388] ;  /* 0x0000e200ff047b82 */ /* 0x001e220000000a00 */
[----:B-1----:R-:W-:-:S09]  /*0320*/  ULEA UR4, UR5, UR4, 0x18 ;  /* 0x0000000405047291 */ /* 0x002fd2000f8ec0ff */
[----:B------:R-:W0:Y:S04]  /*0330*/  LDS.64 R2, [UR4] ;  /* 0x00000004ff027984 */ /* 0x000e280008000a00 */
[----:B0-----:R-:W-:Y:S01]  /*0340*/  REDG.E.ADD.F64.RN.STRONG.GPU desc[UR6][R4.64], R2 ;  /* 0x00000002040079a6 */ /* 0x001fe2000c12ff06 */
[----:B------:R-:W-:Y:S05]  /*0350*/  EXIT ;  /* 0x000000000000794d */ /* 0x000fea0003800000 */
.L_x_10:
        /* <DEDUP_REMOVED lines=10> */
.L_x_19:


//--------------------- .text._Z10max_kernelPKfPfi --------------------------
	.section	.text._Z10max_kernelPKfPfi,"ax",@progbits
	.align	128
        .global         _Z10max_kernelPKfPfi
        .type           _Z10max_kernelPKfPfi,@function
        .size           _Z10max_kernelPKfPfi,(.L_x_20 - _Z10max_kernelPKfPfi)
        .other          _Z10max_kernelPKfPfi,@"STO_CUDA_ENTRY STV_DEFAULT"
_Z10max_kernelPKfPfi:
.text._Z10max_kernelPKfPfi:
[----:B------:R-:W-:Y:S01]  /*0000*/  LDC R1, c[0x0][0x37c] ;  /* 0x0000df00ff017b82 */ /* 0x000fe20000000800 */
[----:B------:R-:W0:Y:S07]  /*0010*/  S2R R9, SR_TID.X ;  /* 0x0000000000097919 */ /* 0x000e2e0000002100 */
[----:B------:R-:W0:Y:S01]  /*0020*/  S2UR UR4, SR_CTAID.X ;  /* 0x00000000000479c3 */ /* 0x000e220000002500 */
[----:B------:R-:W1:Y:S01]  /*0030*/  LDCU UR5, c[0x0][0x390] ;  /* 0x00007200ff0577ac */ /* 0x000e620008000800 */
[----:B------:R-:W-:Y:S01]  /*0040*/  IMAD.MOV.U32 R7, RZ, RZ, 0x800000 ;  /* 0x00800000ff077424 */ /* 0x000fe200078e00ff */
[----:B------:R-:W2:Y:S05]  /*0050*/  LDCU.64 UR6, c[0x0][0x358] ;  /* 0x00006b00ff0677ac */ /* 0x000eaa0008000a00 */
[----:B------:R-:W0:Y:S02]  /*0060*/  LDC R0, c[0x0][0x360] ;  /* 0x0000d800ff007b82 */ /* 0x000e240000000800 */
[----:B0-----:R-:W-:-:S05]  /*0070*/  IMAD R5, R0, UR4, R9 ;  /* 0x0000000400057c24 */ /* 0x001fca000f8e0209 */
[----:B-1----:R-:W-:-:S13]  /*0080*/  ISETP.GE.AND P0, PT, R5, UR5, PT ;  /* 0x0000000505007c0c */ /* 0x002fda000bf06270 */
[----:B------:R-:W0:Y:S02]  /*0090*/  @!P0 LDC.64 R2, c[0x0][0x380] ;  /* 0x0000e000ff028b82 */ /* 0x000e240000000a00 */
[----:B0-----:R-:W-:-:S05]  /*00a0*/  @!P0 IMAD.WIDE R2, R5, 0x4, R2 ;  /* 0x0000000405028825 */ /* 0x001fca00078e0202 */
[----:B--2---:R-:W2:Y:S01]  /*00b0*/  @!P0 LDG.E R7, desc[UR6][R2.64] ;  /* 0x0000000602078981 */ /* 0x004ea2000c1e1900 */
[----:B------:R-:W0:Y:S01]  /*00c0*/  S2UR UR5, SR_CgaCtaId ;  /* 0x00000000000579c3 */ /* 0x000e220000008800 */
[----:B------:R-:W-:Y:S01]  /*00d0*/  UMOV UR4, 0x400 ;  /* 0x0000040000047882 */ /* 0x000fe20000000000 */
[----:B------:R-:W-:-:S06]  /*00e0*/  ISETP.GE.U32.AND P0, PT, R0, 0x2, PT ;  /* 0x000000020000780c */ /* 0x000fcc0003f06070 */
[----:B------:R-:W1:Y:S01]  /*00f0*/  LDC.64 R4, c[0x0][0x388] ;  /* 0x0000e200ff047b82 */ /* 0x000e620000000a00 */
[----:B0-----:R-:W-:-:S06]  /*0100*/  ULEA UR4, UR5, UR4, 0x18 ;  /* 0x0000000405047291 */ /* 0x001fcc000f8ec0ff */
[----:B------:R-:W-:-:S05]  /*0110*/  LEA R6, R9, UR4, 0x2 ;  /* 0x0000000409067c11 */ /* 0x000fca000f8e10ff */
[----:B--2---:R0:W-:Y:S04]  /*0120*/  STS [R6], R7 ;  /* 0x0000000706007388 */ /* 0x0041e80000000800 */
[----:B-1----:R0:W-:Y:S01]  /*0130*/  STG.E desc[UR6][R4.64], R7 ;  /* 0x0000000704007986 */ /* 0x0021e2000c101906 */
[----:B------:R-:W-:Y:S06]  /*0140*/  BAR.SYNC.DEFER_BLOCKING 0x0 ;  /* 0x0000000000007b1d */ /* 0x000fec0000010000 */
[----:B------:R-:W-:Y:S05]  /*0150*/  @!P0 BRA `(.L_x_11) ;  /* 0x0000000000388947 */ /* 0x000fea0003800000 */
.L_x_14:
[--C-:B0-----:R-:W-:Y:S01]  /*0160*/  IMAD.MOV.U32 R4, RZ, RZ, R0.reuse ;  /* 0x000000ffff047224 */ /* 0x101fe200078e0000 */
[----:B------:R-:W-:Y:S01]  /*0170*/  SHF.R.U32.HI R0, RZ, 0x1, R0 ;  /* 0x00000001ff007819 */ /* 0x000fe20000011600 */
[----:B------:R-:W-:Y:S03]  /*0180*/  BSSY.RECONVERGENT B0, `(.L_x_12) ;  /* 0x0000008000007945 */ /* 0x000fe60003800200 */
[----:B------:R-:W-:-:S13]  /*0190*/  ISETP.GE.U32.AND P0, PT, R9, R0, PT ;  /* 0x000000000900720c */ /* 0x000fda0003f06070 */
[----:B------:R-:W-:Y:S05]  /*01a0*/  @P0 BRA `(.L_x_13) ;  /* 0x0000000000140947 */ /* 0x000fea0003800000 */
[----:B------:R-:W-:Y:S01]  /*01b0*/  IMAD R3, R0, 0x4, R6 ;  /* 0x0000000400037824 */ /* 0x000fe200078e0206 */
[----:B------:R-:W-:Y:S05]  /*01c0*/  LDS R2, [R6] ;  /* 0x0000000006027984 */ /* 0x000fea0000000800 */
[----:B------:R-:W0:Y:S02]  /*01d0*/  LDS R3, [R3] ;  /* 0x0000000003037984 */ /* 0x000e240000000800 */
[----:B0-----:R-:W-:-:S13]  /*01e0*/  FSETP.GEU.AND P0, PT, R2, R3, PT ;  /* 0x000000030200720b */ /* 0x001fda0003f0e000 */
[----:B------:R0:W-:Y:S02]  /*01f0*/  @!P0 STS [R6], R3 ;  /* 0x0000000306008388 */ /* 0x0001e40000000800 */
.L_x_13:
[----:B------:R-:W-:Y:S05]  /*0200*/  BSYNC.RECONVERGENT B0 ;  /* 0x0000000000007941 */ /* 0x000fea0003800200 */
.L_x_12:
[----:B------:R-:W-:Y:S01]  /*0210*/  BAR.SYNC.DEFER_BLOCKING 0x0 ;  /* 0x0000000000007b1d */ /* 0x000fe20000010000 */
[----:B------:R-:W-:-:S13]  /*0220*/  ISETP.GT.U32.AND P0, PT, R4, 0x3, PT ;  /* 0x000000030400780c */ /* 0x000fda0003f04070 */
[----:B------:R-:W-:Y:S05]  /*0230*/  @P0 BRA `(.L_x_14) ;  /* 0xfffffffc00c80947 */ /* 0x000fea000383ffff */
.L_x_11:
[----:B------:R-:W-:-:S13]  /*0240*/  ISETP.NE.AND P0, PT, R9, RZ, PT ;  /* 0x000000ff0900720c */ /* 0x000fda0003f05270 */
[----:B------:R-:W-:Y:S05]  /*0250*/  @P0 EXIT ;  /* 0x000000000000094d */ /* 0x000fea0003800000 */
[----:B0-----:R-:W0:Y:S02]  /*0260*/  LDC.64 R2, c[0x0][0x388] ;  /* 0x0000e200ff027b82 */ /* 0x001e240000000a00 */
[----:B0-----:R0:W5:Y:S06]  /*0270*/  LDG.E R6, desc[UR6][R2.64] ;  /* 0x0000000602067981 */ /* 0x00116c000c1e1900 */
[----:B------:R-:W1:Y:S01]  /*0280*/  S2UR UR5, SR_CgaCtaId ;  /* 0x00000000000579c3 */ /* 0x000e620000008800 */
[----:B------:R-:W-:Y:S02]  /*0290*/  UMOV UR4, 0x400 ;  /* 0x0000040000047882 */ /* 0x000fe40000000000 */
[----:B-1----:R-:W-:-:S09]  /*02a0*/  ULEA UR4, UR5, UR4, 0x18 ;  /* 0x0000000405047291 */ /* 0x002fd2000f8ec0ff */
[----:B0-----:R-:W1:Y:S03]  /*02b0*/  LDS R5, [UR4] ;  /* 0x00000004ff057984 */ /* 0x001e660008000800 */
.L_x_15:
[----:B-1---5:R-:W-:Y:S01]  /*02c0*/  FMNMX R7, R5, R6, !PT ;  /* 0x0000000605077209 */ /* 0x022fe20007800000 */
[----:B------:R-:W-:Y:S05]  /*02d0*/  YIELD ;  /* 0x0000000000007946 */ /* 0x000fea0003800000 */
[----:B------:R-:W2:Y:S02]  /*02e0*/  ATOMG.E.CAS.STRONG.GPU PT, R7, [R2], R6, R7 ;  /* 0x00000006020773a9 */ /* 0x000ea400001ee107 */
[----:B--2---:R-:W-:Y:S01]  /*02f0*/  ISETP.NE.AND P0, PT, R6, R7, PT ;  /* 0x000000070600720c */ /* 0x004fe20003f05270 */
[----:B------:R-:W-:-:S12]  /*0300*/  IMAD.MOV.U32 R6, RZ, RZ, R7 ;  /* 0x000000ffff067224 */ /* 0x000fd800078e0007 */
[----:B------:R-:W-:Y:S05]  /*0310*/  @P0 BRA `(.L_x_15) ;  /* 0xfffffffc00e80947 */ /* 0x000fea000383ffff */
[----:B------:R-:W-:Y:S05]  /*0320*/  EXIT ;  /* 0x000000000000794d */ /* 0x000fea0003800000 */
.L_x_16:
        /* <DEDUP_REMOVED lines=13> */
.L_x_20:


//--------------------- .nv.shared._Z14softmax_kernelPKfPfS1_Pdi --------------------------
	.section	.nv.shared._Z14softmax_kernelPKfPfS1_Pdi,"aw",@nobits
	.sectionflags	@""
	.align	16
	.zero		1024


//--------------------- .nv.shared.reserved.0     --------------------------
	.section	.nv.shared.reserved.0,"aw",@nobits
	.weak		__nv_reservedSMEM_offset_0_alias
	.size		__nv_reservedSMEM_offset_0_alias, 0, 64
	.other		__nv_reservedSMEM_offset_0_alias,@"STO_CUDA_RESERVED_SHARED STV_DEFAULT"
__nv_reservedSMEM_offset_0_alias:
	.zero		0
	.zero		64


//--------------------- .nv.shared._Z10sum_kernelPKfPdPfi --------------------------
	.section	.nv.shared._Z10sum_kernelPKfPdPfi,"aw",@nobits
	.sectionflags	@""
	.align	16
	.zero		1024


//--------------------- .nv.shared._Z10max_kernelPKfPfi --------------------------
	.section	.nv.shared._Z10max_kernelPKfPfi,"aw",@nobits
	.sectionflags	@""
	.align	16
	.zero		1024


//--------------------- .nv.constant0._Z14softmax_kernelPKfPfS1_Pdi --------------------------
	.section	.nv.constant0._Z14softmax_kernelPKfPfS1_Pdi,"a",@progbits
	.sectionflags	@""
	.align	4
.nv.constant0._Z14softmax_kernelPKfPfS1_Pdi:
	.zero		932


//--------------------- .nv.constant0._Z10sum_kernelPKfPdPfi --------------------------
	.section	.nv.constant0._Z10sum_kernelPKfPdPfi,"a",@progbits
	.sectionflags	@""
	.align	4
.nv.constant0._Z10sum_kernelPKfPdPfi:
	.zero		924


//--------------------- .nv.constant0._Z10max_kernelPKfPfi --------------------------
	.section	.nv.constant0._Z10max_kernelPKfPfi,"a",@progbits
	.sectionflags	@""
	.align	4
.nv.constant0._Z10max_kernelPKfPfi:
	.zero		916


//--------------------- SYMBOLS --------------------------

	.type		.nv.reservedSmem.offset0,@object
	.size		.nv.reservedSmem.offset0,0x4
	.type		.nv.reservedSmem.cap,@object
	.size		.nv.reservedSmem.cap,0x4
